//
// Generated by NVIDIA NVVM Compiler
//
// Compiler Build ID: CL-36424714
// Cuda compilation tools, release 13.0, V13.0.88
// Based on NVVM 20.0.0
//

.version 9.0
.target sm_100
.address_size 64

	// .globl	_Z16count_charactersPcPili

.visible .entry _Z16count_charactersPcPili(
	.param .u64 .ptr .align 1 _Z16count_charactersPcPili_param_0,
	.param .u64 .ptr .align 1 _Z16count_charactersPcPili_param_1,
	.param .u64 _Z16count_charactersPcPili_param_2,
	.param .u32 _Z16count_charactersPcPili_param_3
)
{
	.reg .pred 	%p<8>;
	.reg .b32 	%r<19>;
	.reg .b64 	%rd<50>;

	ld.param.u64 	%rd20, [_Z16count_charactersPcPili_param_0];
	ld.param.u64 	%rd21, [_Z16count_charactersPcPili_param_1];
	ld.param.u64 	%rd19, [_Z16count_charactersPcPili_param_2];
	ld.param.u32 	%r1, [_Z16count_charactersPcPili_param_3];
	cvta.to.global.u64 	%rd1, %rd21;
	cvta.to.global.u64 	%rd2, %rd20;
	mov.u32 	%r2, %tid.x;
	mov.u32 	%r3, %ctaid.x;
	mov.u32 	%r4, %ntid.x;
	mad.lo.s32 	%r5, %r3, %r4, %r2;
	cvt.s64.s32 	%rd48, %r5;
	setp.le.s64 	%p1, %rd19, %rd48;
	@%p1 bra 	$L__BB0_10;
	cvt.s64.s32 	%rd4, %r1;
	add.s64 	%rd22, %rd4, %rd48;
	max.s64 	%rd23, %rd19, %rd22;
	setp.lt.s64 	%p2, %rd22, %rd19;
	selp.u64 	%rd5, 1, 0, %p2;
	add.s64 	%rd24, %rd22, %rd5;
	sub.s64 	%rd6, %rd23, %rd24;
	or.b64  	%rd25, %rd6, %rd4;
	and.b64  	%rd26, %rd25, -4294967296;
	setp.ne.s64 	%p3, %rd26, 0;
	@%p3 bra 	$L__BB0_3;
	cvt.u32.u64 	%r6, %rd4;
	cvt.u32.u64 	%r7, %rd6;
	div.u32 	%r8, %r7, %r6;
	cvt.u64.u32 	%rd45, %r8;
	bra.uni 	$L__BB0_4;
$L__BB0_3:
	div.u64 	%rd45, %rd6, %rd4;
$L__BB0_4:
	add.s64 	%rd10, %rd45, %rd5;
	and.b64  	%rd27, %rd10, 3;
	setp.eq.s64 	%p4, %rd27, 3;
	@%p4 bra 	$L__BB0_7;
	add.s64 	%rd28, %rd10, 1;
	and.b64  	%rd46, %rd28, 3;
$L__BB0_6:
	.pragma "nounroll";
	add.s64 	%rd29, %rd2, %rd48;
	ld.global.s8 	%r9, [%rd29];
	mul.wide.s32 	%rd30, %r9, 4;
	add.s64 	%rd31, %rd1, %rd30;
	atom.global.add.u32 	%r10, [%rd31], 1;
	add.s64 	%rd48, %rd48, %rd4;
	add.s64 	%rd46, %rd46, -1;
	setp.ne.s64 	%p5, %rd46, 0;
	@%p5 bra 	$L__BB0_6;
$L__BB0_7:
	setp.lt.u64 	%p6, %rd10, 3;
	@%p6 bra 	$L__BB0_10;
	shl.b64 	%rd44, %rd4, 2;
$L__BB0_9:
	add.s64 	%rd32, %rd2, %rd48;
	ld.global.s8 	%r11, [%rd32];
	mul.wide.s32 	%rd33, %r11, 4;
	add.s64 	%rd34, %rd1, %rd33;
	atom.global.add.u32 	%r12, [%rd34], 1;
	add.s64 	%rd35, %rd32, %rd4;
	ld.global.s8 	%r13, [%rd35];
	mul.wide.s32 	%rd36, %r13, 4;
	add.s64 	%rd37, %rd1, %rd36;
	atom.global.add.u32 	%r14, [%rd37], 1;
	add.s64 	%rd38, %rd35, %rd4;
	ld.global.s8 	%r15, [%rd38];
	mul.wide.s32 	%rd39, %r15, 4;
	add.s64 	%rd40, %rd1, %rd39;
	atom.global.add.u32 	%r16, [%rd40], 1;
	add.s64 	%rd41, %rd38, %rd4;
	ld.global.s8 	%r17, [%rd41];
	mul.wide.s32 	%rd42, %r17, 4;
	add.s64 	%rd43, %rd1, %rd42;
	atom.global.add.u32 	%r18, [%rd43], 1;
	add.s64 	%rd48, %rd44, %rd48;
	setp.lt.s64 	%p7, %rd48, %rd19;
	@%p7 bra 	$L__BB0_9;
$L__BB0_10:
	ret;

}


// ===== COMPILED SASS (sm_100) =====

	.target	sm_100

	.elftype	@"ET_EXEC"


//--------------------- .note.nv.tkinfo           --------------------------
	.section	.note.nv.tkinfo,"",@"SHT_NOTE"
	.sectionflags	@"SHF_NOTE_NV_TKINFO"
	.tkinfo
        /*0018*/ 	.word	0x00000002
        /*0030*/ 	.string	""
        /*0030*/ 	.string	"ptxas"
        /*0030*/ 	.string	"Cuda compilation tools, release 13.0, V13.0.88"
        /*0030*/ 	.string	"Build cuda_13.0.r13.0/compiler.36424714_0"
        /*0030*/ 	.string	"-arch sm_100 -m 64 "



//--------------------- .note.nv.cuinfo           --------------------------
	.section	.note.nv.cuinfo,"",@"SHT_NOTE"
	.sectionflags	@"SHF_NOTE_NV_CUINFO"
        /*0018*/ 	.short	0x0002
        /*001a*/ 	.short	0x0064
        /*001c*/ 	.short	0x0082
	.zero		2


//--------------------- .nv.info                  --------------------------
	.section	.nv.info,"",@"SHT_CUDA_INFO"
	.align	4


	//----- nvinfo : EIATTR_REGCOUNT
	.align		4
        /*0000*/ 	.byte	0x04, 0x2f
        /*0002*/ 	.short	(.L_1 - .L_0)
	.align		4
.L_0:
        /*0004*/ 	.word	index@(_Z16count_charactersPcPili)
        /*0008*/ 	.word	0x0000001a


	//----- nvinfo : EIATTR_FRAME_SIZE
	.align		4
.L_1:
        /*000c*/ 	.byte	0x04, 0x11
        /*000e*/ 	.short	(.L_3 - .L_2)
	.align		4
.L_2:
        /*0010*/ 	.word	index@($__internal_0_$__cuda_sm20_div_u64)
        /*0014*/ 	.word	0x00000000


	//----- nvinfo : EIATTR_FRAME_SIZE
	.align		4
.L_3:
        /*0018*/ 	.byte	0x04, 0x11
        /*001a*/ 	.short	(.L_5 - .L_4)
	.align		4
.L_4:
        /*001c*/ 	.word	index@(_Z16count_charactersPcPili)
        /*0020*/ 	.word	0x00000000


	//----- nvinfo : EIATTR_MIN_STACK_SIZE
	.align		4
.L_5:
        /*0024*/ 	.byte	0x04, 0x12
        /*0026*/ 	.short	(.L_7 - .L_6)
	.align		4
.L_6:
        /*0028*/ 	.word	index@(_Z16count_charactersPcPili)
        /*002c*/ 	.word	0x00000000
.L_7:


//--------------------- .nv.compat                --------------------------
	.section	.nv.compat,"",@"SHT_CUDA_COMPAT_INFO"
	.align	4
        /*0000*/ 	.byte	0x02, 0x09, 0x00, 0x00, 0x02, 0x02, 0x01, 0x00, 0x02, 0x05, 0x05, 0x00, 0x03, 0x07, 0x01, 0x01
        /*0010*/ 	.byte	0x02, 0x03, 0x00, 0x00, 0x02, 0x06, 0x01, 0x00, 0x04, 0x0b, 0x08, 0x00, 0x09, 0x00, 0x00, 0x00
        /*0020*/ 	.byte	0x00, 0x00, 0x00, 0x00


//--------------------- .nv.info._Z16count_charactersPcPili --------------------------
	.section	.nv.info._Z16count_charactersPcPili,"",@"SHT_CUDA_INFO"
	.sectionflags	@""
	.align	4


	//----- nvinfo : EIATTR_CUDA_API_VERSION
	.align		4
        /*0000*/ 	.byte	0x04, 0x37
        /*0002*/ 	.short	(.L_9 - .L_8)
.L_8:
        /*0004*/ 	.word	0x00000082


	//----- nvinfo : EIATTR_KPARAM_INFO
	.align		4
.L_9:
        /*0008*/ 	.byte	0x04, 0x17
        /*000a*/ 	.short	(.L_11 - .L_10)
.L_10:
        /*000c*/ 	.word	0x00000000
        /*0010*/ 	.short	0x0003
        /*0012*/ 	.short	0x0018
        /*0014*/ 	.byte	0x00, 0xf0, 0x11, 0x00


	//----- nvinfo : EIATTR_KPARAM_INFO
	.align		4
.L_11:
        /*0018*/ 	.byte	0x04, 0x17
        /*001a*/ 	.short	(.L_13 - .L_12)
.L_12:
        /*001c*/ 	.word	0x00000000
        /*0020*/ 	.short	0x0002
        /*0022*/ 	.short	0x0010
        /*0024*/ 	.byte	0x00, 0xf0, 0x21, 0x00


	//----- nvinfo : EIATTR_KPARAM_INFO
	.align		4
.L_13:
        /*0028*/ 	.byte	0x04, 0x17
        /*002a*/ 	.short	(.L_15 - .L_14)
.L_14:
        /*002c*/ 	.word	0x00000000
        /*0030*/ 	.short	0x0001
        /*0032*/ 	.short	0x0008
        /*0034*/ 	.byte	0x00, 0xf5, 0x21, 0x00


	//----- nvinfo : EIATTR_KPARAM_INFO
	.align		4
.L_15:
        /*0038*/ 	.byte	0x04, 0x17
        /*003a*/ 	.short	(.L_17 - .L_16)
.L_16:
        /*003c*/ 	.word	0x00000000
        /*0040*/ 	.short	0x0000
        /*0042*/ 	.short	0x0000
        /*0044*/ 	.byte	0x00, 0xf5, 0x21, 0x00


	//----- nvinfo : EIATTR_SPARSE_MMA_MASK
	.align		4
.L_17:
        /*0048*/ 	.byte	0x03, 0x50
        /*004a*/ 	.short	0x0000


	//----- nvinfo : EIATTR_MAXREG_COUNT
	.align		4
        /*004c*/ 	.byte	0x03, 0x1b
        /*004e*/ 	.short	0x00ff


	//----- nvinfo : EIATTR_MERCURY_ISA_VERSION
	.align		4
        /*0050*/ 	.byte	0x03, 0x5f
        /*0052*/ 	.short	0x0101


	//----- nvinfo : EIATTR_VRC_CTA_INIT_COUNT
	.align		4
        /*0054*/ 	.byte	0x02, 0x4a
	.zero		1
	.zero		1


	//----- nvinfo : EIATTR_EXIT_INSTR_OFFSETS
	.align		4
        /*0058*/ 	.byte	0x04, 0x1c
        /*005a*/ 	.short	(.L_19 - .L_18)


	//   ....[0]....
.L_18:
        /*005c*/ 	.word	0x00000090


	//   ....[1]....
        /*0060*/ 	.word	0x00000500


	//   ....[2]....
        /*0064*/ 	.word	0x00000700


	//----- nvinfo : EIATTR_CRS_STACK_SIZE
	.align		4
.L_19:
        /*0068*/ 	.byte	0x04, 0x1e
        /*006a*/ 	.short	(.L_21 - .L_20)
.L_20:
        /*006c*/ 	.word	0x00000000


	//----- nvinfo : EIATTR_CBANK_PARAM_SIZE
	.align		4
.L_21:
        /*0070*/ 	.byte	0x03, 0x19
        /*0072*/ 	.short	0x001c


	//----- nvinfo : EIATTR_PARAM_CBANK
	.align		4
        /*0074*/ 	.byte	0x04, 0x0a
        /*0076*/ 	.short	(.L_23 - .L_22)
	.align		4
.L_22:
        /*0078*/ 	.word	index@(.nv.constant0._Z16count_charactersPcPili)
        /*007c*/ 	.short	0x0380
        /*007e*/ 	.short	0x001c


	//----- nvinfo : EIATTR_SW_WAR
	.align		4
.L_23:
        /*0080*/ 	.byte	0x04, 0x36
        /*0082*/ 	.short	(.L_25 - .L_24)
.L_24:
        /*0084*/ 	.word	0x00000008
.L_25:


//--------------------- .nv.callgraph             --------------------------
	.section	.nv.callgraph,"",@"SHT_CUDA_CALLGRAPH"
	.align	4
	.sectionentsize	8
	.align		4
        /*0000*/ 	.word	0x00000000
	.align		4
        /*0004*/ 	.word	0xffffffff
	.align		4
        /*0008*/ 	.word	0x00000000
	.align		4
        /*000c*/ 	.word	0xfffffffe
	.align		4
        /*0010*/ 	.word	0x00000000
	.align		4
        /*0014*/ 	.word	0xfffffffd
	.align		4
        /*0018*/ 	.word	0x00000000
	.align		4
        /*001c*/ 	.word	0xfffffffc


//--------------------- .text._Z16count_charactersPcPili --------------------------
	.section	.text._Z16count_charactersPcPili,"ax",@progbits
	.align	128
        .global         _Z16count_charactersPcPili
        .type           _Z16count_charactersPcPili,@function
        .size           _Z16count_charactersPcPili,(.L_x_8 - _Z16count_charactersPcPili)
        .other          _Z16count_charactersPcPili,@"STO_CUDA_ENTRY STV_DEFAULT"
_Z16count_charactersPcPili:
.text._Z16count_charactersPcPili:
[----:B------:R-:W-:Y:S01]  /*0000*/  LDC R1, c[0x0][0x37c] ;  /* 0x0000df00ff017b82 */ /* 0x000fe20000000800 */
[----:B------:R-:W0:Y:S07]  /*0010*/  S2R R0, SR_TID.X ;  /* 0x0000000000007919 */ /* 0x000e2e0000002100 */
[----:B------:R-:W0:Y:S01]  /*0020*/  S2UR UR4, SR_CTAID.X ;  /* 0x00000000000479c3 */ /* 0x000e220000002500 */
[----:B------:R-:W1:Y:S07]  /*0030*/  LDCU.64 UR6, c[0x0][0x390] ;  /* 0x00007200ff0677ac */ /* 0x000e6e0008000a00 */
[----:B------:R-:W0:Y:S02]  /*0040*/  LDC R3, c[0x0][0x360] ;  /* 0x0000d800ff037b82 */ /* 0x000e240000000800 */
[----:B0-----:R-:W-:-:S05]  /*0050*/  IMAD R0, R3, UR4, R0 ;  /* 0x0000000403007c24 */ /* 0x001fca000f8e0200 */
[----:B-1----:R-:W-:Y:S02]  /*0060*/  ISETP.GE.U32.AND P0, PT, R0, UR6, PT ;  /* 0x0000000600007c0c */ /* 0x002fe4000bf06070 */
[----:B------:R-:W-:-:S04]  /*0070*/  SHF.R.S32.HI R2, RZ, 0x1f, R0 ;  /* 0x0000001fff027819 */ /* 0x000fc80000011400 */
[----:B------:R-:W-:-:S13]  /*0080*/  ISETP.GE.AND.EX P0, PT, R2, UR7, PT, P0 ;  /* 0x0000000702007c0c */ /* 0x000fda000bf06300 */
[----:B------:R-:W-:Y:S05]  /*0090*/  @P0 EXIT ;  /* 0x000000000000094d */ /* 0x000fea0003800000 */
[----:B------:R-:W0:Y:S01]  /*00a0*/  LDC R12, c[0x0][0x398] ;  /* 0x0000e600ff0c7b82 */ /* 0x000e220000000800 */
[----:B------:R-:W-:Y:S01]  /*00b0*/  BSSY.RECONVERGENT B0, `(.L_x_0) ;  /* 0x0000026000007945 */ /* 0x000fe20003800200 */
[----:B0-----:R-:W-:Y:S02]  /*00c0*/  IADD3 R7, P0, PT, R0, R12, RZ ;  /* 0x0000000c00077210 */ /* 0x001fe40007f1e0ff */
[----:B------:R-:W-:Y:S02]  /*00d0*/  SHF.R.S32.HI R3, RZ, 0x1f, R12 ;  /* 0x0000001fff037819 */ /* 0x000fe4000001140c */
[----:B------:R-:W-:-:S03]  /*00e0*/  ISETP.GT.U32.AND P1, PT, R7, UR6, PT ;  /* 0x0000000607007c0c */ /* 0x000fc6000bf24070 */
[----:B------:R-:W-:Y:S01]  /*00f0*/  IMAD.X R9, R3, 0x1, R2, P0 ;  /* 0x0000000103097824 */ /* 0x000fe200000e0602 */
[----:B------:R-:W-:-:S04]  /*0100*/  ISETP.GE.U32.AND P0, PT, R7, UR6, PT ;  /* 0x0000000607007c0c */ /* 0x000fc8000bf06070 */
[C---:B------:R-:W-:Y:S02]  /*0110*/  ISETP.GT.AND.EX P1, PT, R9.reuse, UR7, PT, P1 ;  /* 0x0000000709007c0c */ /* 0x040fe4000bf24310 */
[----:B------:R-:W-:Y:S02]  /*0120*/  ISETP.GE.AND.EX P0, PT, R9, UR7, PT, P0 ;  /* 0x0000000709007c0c */ /* 0x000fe4000bf06300 */
[----:B------:R-:W-:Y:S02]  /*0130*/  SEL R5, R7, UR6, P1 ;  /* 0x0000000607057c07 */ /* 0x000fe40008800000 */
[----:B------:R-:W-:Y:S02]  /*0140*/  SEL R4, RZ, 0x1, P0 ;  /* 0x00000001ff047807 */ /* 0x000fe40000000000 */
[----:B------:R-:W-:Y:S02]  /*0150*/  SEL R6, R9, UR7, P1 ;  /* 0x0000000709067c07 */ /* 0x000fe40008800000 */
[----:B------:R-:W-:-:S04]  /*0160*/  IADD3 R5, P0, P1, R5, -R7, -R4 ;  /* 0x8000000705057210 */ /* 0x000fc8000791e804 */
[----:B------:R-:W-:-:S04]  /*0170*/  IADD3.X R6, PT, PT, R6, -0x1, ~R9, P0, P1 ;  /* 0xffffffff06067810 */ /* 0x000fc800007e2c09 */
[----:B------:R-:W-:-:S04]  /*0180*/  LOP3.LUT R7, R6, R3, RZ, 0xfc, !PT ;  /* 0x0000000306077212 */ /* 0x000fc800078efcff */
[----:B------:R-:W-:-:S13]  /*0190*/  ISETP.NE.U32.AND P0, PT, R7, RZ, PT ;  /* 0x000000ff0700720c */ /* 0x000fda0003f05070 */
[----:B------:R-:W-:Y:S05]  /*01a0*/  @P0 BRA `(.L_x_1) ;  /* 0x0000000000500947 */ /* 0x000fea0003800000 */
[----:B------:R-:W0:Y:S01]  /*01b0*/  I2F.U32.RP R8, R12 ;  /* 0x0000000c00087306 */ /* 0x000e220000209000 */
[----:B------:R-:W-:-:S07]  /*01c0*/  ISETP.NE.U32.AND P2, PT, R12, RZ, PT ;  /* 0x000000ff0c00720c */ /* 0x000fce0003f45070 */
[----:B0-----:R-:W0:Y:S02]  /*01d0*/  MUFU.RCP R8, R8 ;  /* 0x0000000800087308 */ /* 0x001e240000001000 */
[----:B0-----:R-:W-:-:S06]  /*01e0*/  VIADD R6, R8, 0xffffffe ;  /* 0x0ffffffe08067836 */ /* 0x001fcc0000000000 */
[----:B------:R0:W1:Y:S02]  /*01f0*/  F2I.FTZ.U32.TRUNC.NTZ R7, R6 ;  /* 0x0000000600077305 */ /* 0x000064000021f000 */
[----:B0-----:R-:W-:Y:S02]  /*0200*/  IMAD.MOV.U32 R6, RZ, RZ, RZ ;  /* 0x000000ffff067224 */ /* 0x001fe400078e00ff */
[----:B-1----:R-:W-:-:S04]  /*0210*/  IMAD.MOV R9, RZ, RZ, -R7 ;  /* 0x000000ffff097224 */ /* 0x002fc800078e0a07 */
[----:B------:R-:W-:-:S04]  /*0220*/  IMAD R9, R9, R12, RZ ;  /* 0x0000000c09097224 */ /* 0x000fc800078e02ff */
[----:B------:R-:W-:-:S06]  /*0230*/  IMAD.HI.U32 R10, R7, R9, R6 ;  /* 0x00000009070a7227 */ /* 0x000fcc00078e0006 */
[----:B------:R-:W-:-:S04]  /*0240*/  IMAD.HI.U32 R6, R10, R5, RZ ;  /* 0x000000050a067227 */ /* 0x000fc800078e00ff */
[----:B------:R-:W-:-:S04]  /*0250*/  IMAD.MOV R7, RZ, RZ, -R6 ;  /* 0x000000ffff077224 */ /* 0x000fc800078e0a06 */
[----:B------:R-:W-:Y:S02]  /*0260*/  IMAD R5, R12, R7, R5 ;  /* 0x000000070c057224 */ /* 0x000fe400078e0205 */
[----:B------:R-:W-:-:S03]  /*0270*/  IMAD.MOV.U32 R7, RZ, RZ, RZ ;  /* 0x000000ffff077224 */ /* 0x000fc600078e00ff */
[----:B------:R-:W-:-:S13]  /*0280*/  ISETP.GE.U32.AND P0, PT, R5, R12, PT ;  /* 0x0000000c0500720c */ /* 0x000fda0003f06070 */
[----:B------:R-:W-:Y:S02]  /*0290*/  @P0 IMAD.IADD R5, R5, 0x1, -R12 ;  /* 0x0000000105050824 */ /* 0x000fe400078e0a0c */
[----:B------:R-:W-:-:S03]  /*02a0*/  @P0 VIADD R6, R6, 0x1 ;  /* 0x0000000106060836 */ /* 0x000fc60000000000 */
[----:B------:R-:W-:-:S13]  /*02b0*/  ISETP.GE.U32.AND P1, PT, R5, R12, PT ;  /* 0x0000000c0500720c */ /* 0x000fda0003f26070 */
[----:B------:R-:W-:Y:S01]  /*02c0*/  @P1 VIADD R6, R6, 0x1 ;  /* 0x0000000106061836 */ /* 0x000fe20000000000 */
[----:B------:R-:W-:Y:S01]  /*02d0*/  @!P2 LOP3.LUT R6, RZ, R12, RZ, 0x33, !PT ;  /* 0x0000000cff06a212 */ /* 0x000fe200078e33ff */
[----:B------:R-:W-:Y:S06]  /*02e0*/  BRA `(.L_x_2) ;  /* 0x0000000000087947 */ /* 0x000fec0003800000 */
.L_x_1:
[----:B------:R-:W-:-:S07]  /*02f0*/  MOV R8, 0x310 ;  /* 0x0000031000087802 */ /* 0x000fce0000000f00 */
[----:B------:R-:W-:Y:S05]  /*0300*/  CALL.REL.NOINC `($__internal_0_$__cuda_sm20_div_u64) ;  /* 0x0000000400007944 */ /* 0x000fea0003c00000 */
.L_x_2:
[----:B------:R-:W-:Y:S05]  /*0310*/  BSYNC.RECONVERGENT B0 ;  /* 0x0000000000007941 */ /* 0x000fea0003800200 */
.L_x_0:
[----:B------:R-:W-:Y:S01]  /*0320*/  IADD3 R4, P0, PT, R6, R4, RZ ;  /* 0x0000000406047210 */ /* 0x000fe20007f1e0ff */
[----:B------:R-:W0:Y:S01]  /*0330*/  LDCU.64 UR4, c[0x0][0x358] ;  /* 0x00006b00ff0477ac */ /* 0x000e220008000a00 */
[----:B------:R-:W-:Y:S02]  /*0340*/  BSSY.RECONVERGENT B0, `(.L_x_3) ;  /* 0x000001b000007945 */ /* 0x000fe40003800200 */
[C---:B------:R-:W-:Y:S01]  /*0350*/  LOP3.LUT R5, R4.reuse, 0x3, RZ, 0xc0, !PT ;  /* 0x0000000304057812 */ /* 0x040fe200078ec0ff */
[----:B------:R-:W-:Y:S01]  /*0360*/  IMAD.X R6, RZ, RZ, R7, P0 ;  /* 0x000000ffff067224 */ /* 0x000fe200000e0607 */
[----:B------:R-:W-:Y:S01]  /*0370*/  ISETP.GE.U32.AND P0, PT, R4, 0x3, PT ;  /* 0x000000030400780c */ /* 0x000fe20003f06070 */
[----:B------:R-:W1:Y:S01]  /*0380*/  LDCU UR8, c[0x0][0x398] ;  /* 0x00007300ff0877ac */ /* 0x000e620008000800 */
[----:B------:R-:W-:Y:S02]  /*0390*/  ISETP.NE.U32.AND P1, PT, R5, 0x3, PT ;  /* 0x000000030500780c */ /* 0x000fe40003f25070 */
[----:B------:R-:W-:Y:S01]  /*03a0*/  ISETP.GE.U32.AND.EX P0, PT, R6, RZ, PT, P0 ;  /* 0x000000ff0600720c */ /* 0x000fe20003f06100 */
[----:B------:R-:W2:Y:S01]  /*03b0*/  LDCU.64 UR6, c[0x0][0x380] ;  /* 0x00007000ff0677ac */ /* 0x000ea20008000a00 */
[----:B------:R-:W-:-:S13]  /*03c0*/  ISETP.NE.AND.EX P1, PT, RZ, RZ, PT, P1 ;  /* 0x000000ffff00720c */ /* 0x000fda0003f25310 */
[----:B01----:R-:W-:Y:S05]  /*03d0*/  @!P1 BRA `(.L_x_4) ;  /* 0x0000000000449947 */ /* 0x003fea0003800000 */
[----:B------:R-:W0:Y:S01]  /*03e0*/  LDC.64 R8, c[0x0][0x388] ;  /* 0x0000e200ff087b82 */ /* 0x000e220000000a00 */
[----:B------:R-:W-:Y:S02]  /*03f0*/  VIADD R10, R4, 0x1 ;  /* 0x00000001040a7836 */ /* 0x000fe40000000000 */
[----:B------:R-:W-:-:S03]  /*0400*/  IMAD.MOV.U32 R11, RZ, RZ, RZ ;  /* 0x000000ffff0b7224 */ /* 0x000fc600078e00ff */
[----:B------:R-:W-:-:S07]  /*0410*/  LOP3.LUT R10, R10, 0x3, RZ, 0xc0, !PT ;  /* 0x000000030a0a7812 */ /* 0x000fce00078ec0ff */
.L_x_5:
[----:B--2---:R-:W-:-:S04]  /*0420*/  IADD3 R6, P1, PT, R0, UR6, RZ ;  /* 0x0000000600067c10 */ /* 0x004fc8000ff3e0ff */
[----:B------:R-:W-:-:S05]  /*0430*/  IADD3.X R7, PT, PT, R2, UR7, RZ, P1, !PT ;  /* 0x0000000702077c10 */ /* 0x000fca0008ffe4ff */
[----:B-1----:R-:W0:Y:S01]  /*0440*/  LDG.E.S8 R5, desc[UR4][R6.64] ;  /* 0x0000000406057981 */ /* 0x002e22000c1e1300 */
[----:B------:R-:W-:Y:S01]  /*0450*/  IADD3 R10, P1, PT, R10, -0x1, RZ ;  /* 0xffffffff0a0a7810 */ /* 0x000fe20007f3e0ff */
[----:B------:R-:W-:-:S03]  /*0460*/  IMAD.MOV.U32 R13, RZ, RZ, 0x1 ;  /* 0x00000001ff0d7424 */ /* 0x000fc600078e00ff */
[----:B------:R-:W-:Y:S02]  /*0470*/  IADD3.X R11, PT, PT, R11, -0x1, RZ, P1, !PT ;  /* 0xffffffff0b0b7810 */ /* 0x000fe40000ffe4ff */
[----:B------:R-:W-:-:S04]  /*0480*/  ISETP.NE.U32.AND P1, PT, R10, RZ, PT ;  /* 0x000000ff0a00720c */ /* 0x000fc80003f25070 */
[----:B------:R-:W-:Y:S02]  /*0490*/  ISETP.NE.AND.EX P1, PT, R11, RZ, PT, P1 ;  /* 0x000000ff0b00720c */ /* 0x000fe40003f25310 */
[----:B------:R-:W-:-:S05]  /*04a0*/  IADD3 R0, P2, PT, R0, UR8, RZ ;  /* 0x0000000800007c10 */ /* 0x000fca000ff5e0ff */
[----:B------:R-:W-:Y:S02]  /*04b0*/  IMAD.X R2, R3, 0x1, R2, P2 ;  /* 0x0000000103027824 */ /* 0x000fe400010e0602 */
[----:B0-----:R-:W-:-:S05]  /*04c0*/  IMAD.WIDE R4, R5, 0x4, R8 ;  /* 0x0000000405047825 */ /* 0x001fca00078e0208 */
[----:B------:R1:W-:Y:S01]  /*04d0*/  REDG.E.ADD.STRONG.GPU desc[UR4][R4.64], R13 ;  /* 0x0000000d0400798e */ /* 0x0003e2000c12e104 */
[----:B------:R-:W-:Y:S05]  /*04e0*/  @P1 BRA `(.L_x_5) ;  /* 0xfffffffc00cc1947 */ /* 0x000fea000383ffff */
.L_x_4:
[----:B--2---:R-:W-:Y:S05]  /*04f0*/  BSYNC.RECONVERGENT B0 ;  /* 0x0000000000007941 */ /* 0x004fea0003800200 */
.L_x_3:
[----:B------:R-:W-:Y:S05]  /*0500*/  @!P0 EXIT ;  /* 0x000000000000894d */ /* 0x000fea0003800000 */
[----:B------:R-:W0:Y:S01]  /*0510*/  LDC R21, c[0x0][0x398] ;  /* 0x0000e600ff157b82 */ /* 0x000e220000000800 */
[----:B------:R-:W2:Y:S01]  /*0520*/  LDCU.64 UR6, c[0x0][0x380] ;  /* 0x00007000ff0677ac */ /* 0x000ea20008000a00 */
[----:B------:R-:W3:Y:S06]  /*0530*/  LDCU.64 UR8, c[0x0][0x390] ;  /* 0x00007200ff0877ac */ /* 0x000eec0008000a00 */
[----:B-1----:R-:W1:Y:S01]  /*0540*/  LDC.64 R4, c[0x0][0x388] ;  /* 0x0000e200ff047b82 */ /* 0x002e620000000a00 */
[----:B0-23--:R-:W-:-:S07]  /*0550*/  SHF.L.U64.HI R19, R21, 0x2, R3 ;  /* 0x0000000215137819 */ /* 0x00dfce0000010203 */
.L_x_6:
[----:B--2---:R-:W-:-:S04]  /*0560*/  IADD3 R10, P0, PT, R0, UR6, RZ ;  /* 0x00000006000a7c10 */ /* 0x004fc8000ff1e0ff */
[----:B------:R-:W-:-:S05]  /*0570*/  IADD3.X R11, PT, PT, R2, UR7, RZ, P0, !PT ;  /* 0x00000007020b7c10 */ /* 0x000fca00087fe4ff */
[----:B------:R-:W1:Y:S01]  /*0580*/  LDG.E.S8 R7, desc[UR4][R10.64] ;  /* 0x000000040a077981 */ /* 0x000e62000c1e1300 */
[----:B------:R-:W-:Y:S01]  /*0590*/  IADD3 R12, P0, PT, R10, R21, RZ ;  /* 0x000000150a0c7210 */ /* 0x000fe20007f1e0ff */
[----:B------:R-:W-:-:S04]  /*05a0*/  IMAD.MOV.U32 R23, RZ, RZ, 0x1 ;  /* 0x00000001ff177424 */ /* 0x000fc800078e00ff */
[----:B------:R-:W-:Y:S02]  /*05b0*/  IMAD.X R13, R3, 0x1, R11, P0 ;  /* 0x00000001030d7824 */ /* 0x000fe400000e060b */
[----:B-1----:R-:W-:-:S05]  /*05c0*/  IMAD.WIDE R6, R7, 0x4, R4 ;  /* 0x0000000407067825 */ /* 0x002fca00078e0204 */
[----:B------:R0:W-:Y:S04]  /*05d0*/  REDG.E.ADD.STRONG.GPU desc[UR4][R6.64], R23 ;  /* 0x000000170600798e */ /* 0x0001e8000c12e104 */
[----:B------:R-:W2:Y:S01]  /*05e0*/  LDG.E.S8 R9, desc[UR4][R12.64] ;  /* 0x000000040c097981 */ /* 0x000ea2000c1e1300 */
[----:B------:R-:W-:-:S05]  /*05f0*/  IADD3 R14, P0, PT, R12, R21, RZ ;  /* 0x000000150c0e7210 */ /* 0x000fca0007f1e0ff */
[----:B------:R-:W-:Y:S02]  /*0600*/  IMAD.X R15, R3, 0x1, R13, P0 ;  /* 0x00000001030f7824 */ /* 0x000fe400000e060d */
[----:B--2---:R-:W-:-:S05]  /*0610*/  IMAD.WIDE R8, R9, 0x4, R4 ;  /* 0x0000000409087825 */ /* 0x004fca00078e0204 */
[----:B------:R2:W-:Y:S04]  /*0620*/  REDG.E.ADD.STRONG.GPU desc[UR4][R8.64], R23 ;  /* 0x000000170800798e */ /* 0x0005e8000c12e104 */
[----:B------:R-:W3:Y:S01]  /*0630*/  LDG.E.S8 R11, desc[UR4][R14.64] ;  /* 0x000000040e0b7981 */ /* 0x000ee2000c1e1300 */
[----:B------:R-:W-:-:S05]  /*0640*/  IADD3 R16, P0, PT, R14, R21, RZ ;  /* 0x000000150e107210 */ /* 0x000fca0007f1e0ff */
[----:B------:R-:W-:Y:S01]  /*0650*/  IMAD.X R17, R3, 0x1, R15, P0 ;  /* 0x0000000103117824 */ /* 0x000fe200000e060f */
[----:B------:R-:W-:Y:S01]  /*0660*/  LEA R0, P1, R21, R0, 0x2 ;  /* 0x0000000015007211 */ /* 0x000fe200078210ff */
[----:B---3--:R-:W-:-:S05]  /*0670*/  IMAD.WIDE R10, R11, 0x4, R4 ;  /* 0x000000040b0a7825 */ /* 0x008fca00078e0204 */
[----:B------:R2:W-:Y:S04]  /*0680*/  REDG.E.ADD.STRONG.GPU desc[UR4][R10.64], R23 ;  /* 0x000000170a00798e */ /* 0x0005e8000c12e104 */
[----:B0-----:R-:W3:Y:S01]  /*0690*/  LDG.E.S8 R7, desc[UR4][R16.64] ;  /* 0x0000000410077981 */ /* 0x001ee2000c1e1300 */
[----:B------:R-:W-:Y:S01]  /*06a0*/  IMAD.X R2, R2, 0x1, R19, P1 ;  /* 0x0000000102027824 */ /* 0x000fe200008e0613 */
[----:B------:R-:W-:-:S04]  /*06b0*/  ISETP.GE.U32.AND P0, PT, R0, UR8, PT ;  /* 0x0000000800007c0c */ /* 0x000fc8000bf06070 */
[----:B------:R-:W-:Y:S01]  /*06c0*/  ISETP.GE.AND.EX P0, PT, R2, UR9, PT, P0 ;  /* 0x0000000902007c0c */ /* 0x000fe2000bf06300 */
[----:B---3--:R-:W-:-:S05]  /*06d0*/  IMAD.WIDE R6, R7, 0x4, R4 ;  /* 0x0000000407067825 */ /* 0x008fca00078e0204 */
[----:B------:R2:W-:Y:S07]  /*06e0*/  REDG.E.ADD.STRONG.GPU desc[UR4][R6.64], R23 ;  /* 0x000000170600798e */ /* 0x0005ee000c12e104 */
[----:B------:R-:W-:Y:S05]  /*06f0*/  @!P0 BRA `(.L_x_6) ;  /* 0xfffffffc00988947 */ /* 0x000fea000383ffff */
[----:B------:R-:W-:Y:S05]  /*0700*/  EXIT ;  /* 0x000000000000794d */ /* 0x000fea0003800000 */
        .weak           $__internal_0_$__cuda_sm20_div_u64
        .type           $__internal_0_$__cuda_sm20_div_u64,@function
        .size           $__internal_0_$__cuda_sm20_div_u64,(.L_x_8 - $__internal_0_$__cuda_sm20_div_u64)
$__internal_0_$__cuda_sm20_div_u64:
[----:B------:R-:W0:Y:S01]  /*0710*/  LDCU UR4, c[0x0][0x398] ;  /* 0x00007300ff0477ac */ /* 0x000e220008000800 */
[----:B------:R-:W-:Y:S02]  /*0720*/  IMAD.MOV.U32 R15, RZ, RZ, R3 ;  /* 0x000000ffff0f7224 */ /* 0x000fe400078e0003 */
[----:B0-----:R-:W-:-:S04]  /*0730*/  IMAD.U32 R14, RZ, RZ, UR4 ;  /* 0x00000004ff0e7e24 */ /* 0x001fc8000f8e00ff */
[----:B------:R-:W0:Y:S08]  /*0740*/  I2F.U64.RP R7, R14 ;  /* 0x0000000e00077312 */ /* 0x000e300000309000 */
[----:B0-----:R-:W0:Y:S02]  /*0750*/  MUFU.RCP R7, R7 ;  /* 0x0000000700077308 */ /* 0x001e240000001000 */
[----:B0-----:R-:W-:-:S06]  /*0760*/  VIADD R10, R7, 0x1ffffffe ;  /* 0x1ffffffe070a7836 */ /* 0x001fcc0000000000 */
[----:B------:R-:W0:Y:S02]  /*0770*/  F2I.U64.TRUNC R10, R10 ;  /* 0x0000000a000a7311 */ /* 0x000e24000020d800 */
[----:B0-----:R-:W-:-:S04]  /*0780*/  IMAD.WIDE.U32 R12, R10, UR4, RZ ;  /* 0x000000040a0c7c25 */ /* 0x001fc8000f8e00ff */
[C---:B------:R-:W-:Y:S01]  /*0790*/  IMAD R9, R10.reuse, R3, R13 ;  /* 0x000000030a097224 */ /* 0x040fe200078e020d */
[----:B------:R-:W-:Y:S01]  /*07a0*/  IADD3 R17, P0, PT, RZ, -R12, RZ ;  /* 0x8000000cff117210 */ /* 0x000fe20007f1e0ff */
[----:B------:R-:W-:Y:S02]  /*07b0*/  IMAD.MOV.U32 R13, RZ, RZ, R10 ;  /* 0x000000ffff0d7224 */ /* 0x000fe400078e000a */
[----:B------:R-:W-:Y:S02]  /*07c0*/  IMAD R9, R11, UR4, R9 ;  /* 0x000000040b097c24 */ /* 0x000fe4000f8e0209 */
[----:B------:R-:W-:-:S04]  /*07d0*/  IMAD.HI.U32 R12, R10, R17, RZ ;  /* 0x000000110a0c7227 */ /* 0x000fc800078e00ff */
[----:B------:R-:W-:-:S04]  /*07e0*/  IMAD.X R9, RZ, RZ, ~R9, P0 ;  /* 0x000000ffff097224 */ /* 0x000fc800000e0e09 */
[----:B------:R-:W-:-:S04]  /*07f0*/  IMAD.WIDE.U32 R12, P0, R10, R9, R12 ;  /* 0x000000090a0c7225 */ /* 0x000fc8000780000c */
[C---:B------:R-:W-:Y:S02]  /*0800*/  IMAD R15, R11.reuse, R9, RZ ;  /* 0x000000090b0f7224 */ /* 0x040fe400078e02ff */
[----:B------:R-:W-:-:S04]  /*0810*/  IMAD.HI.U32 R12, P1, R11, R17, R12 ;  /* 0x000000110b0c7227 */ /* 0x000fc8000782000c */
[----:B------:R-:W-:Y:S01]  /*0820*/  IMAD.HI.U32 R7, R11, R9, RZ ;  /* 0x000000090b077227 */ /* 0x000fe200078e00ff */
[----:B------:R-:W-:-:S03]  /*0830*/  IADD3 R13, P2, PT, R15, R12, RZ ;  /* 0x0000000c0f0d7210 */ /* 0x000fc60007f5e0ff */
[----:B------:R-:W-:Y:S02]  /*0840*/  IMAD.X R7, R7, 0x1, R11, P0 ;  /* 0x0000000107077824 */ /* 0x000fe400000e060b */
[----:B------:R-:W-:-:S03]  /*0850*/  IMAD.WIDE.U32 R10, R13, UR4, RZ ;  /* 0x000000040d0a7c25 */ /* 0x000fc6000f8e00ff */
[----:B------:R-:W-:Y:S01]  /*0860*/  IADD3.X R7, PT, PT, RZ, RZ, R7, P2, P1 ;  /* 0x000000ffff077210 */ /* 0x000fe200017e2407 */
[----:B------:R-:W-:Y:S01]  /*0870*/  IMAD R12, R13, R3, R11 ;  /* 0x000000030d0c7224 */ /* 0x000fe200078e020b */
[----:B------:R-:W-:-:S03]  /*0880*/  IADD3 R11, P0, PT, RZ, -R10, RZ ;  /* 0x8000000aff0b7210 */ /* 0x000fc60007f1e0ff */
        /* <DEDUP_REMOVED lines=9> */
[----:B------:R-:W-:-:S03]  /*0920*/  IMAD.HI.U32 R10, R9, R5, RZ ;  /* 0x00000005090a7227 */ /* 0x000fc600078e00ff */
[----:B------:R-:W-:Y:S01]  /*0930*/  IADD3.X R7, PT, PT, RZ, RZ, R7, P2, P1 ;  /* 0x000000ffff077210 */ /* 0x000fe200017e2407 */
[----:B------:R-:W-:Y:S02]  /*0940*/  IMAD.MOV.U32 R11, RZ, RZ, RZ ;  /* 0x000000ffff0b7224 */ /* 0x000fe400078e00ff */
[----:B------:R-:W-:-:S04]  /*0950*/  IMAD.WIDE.U32 R10, R9, R6, R10 ;  /* 0x00000006090a7225 */ /* 0x000fc800078e000a */
[C---:B------:R-:W-:Y:S02]  /*0960*/  IMAD R12, R7.reuse, R6, RZ ;  /* 0x00000006070c7224 */ /* 0x040fe400078e02ff */
[----:B------:R-:W-:-:S04]  /*0970*/  IMAD.HI.U32 R9, P0, R7, R5, R10 ;  /* 0x0000000507097227 */ /* 0x000fc8000780000a */
[----:B------:R-:W-:Y:S01]  /*0980*/  IMAD.HI.U32 R7, R7, R6, RZ ;  /* 0x0000000607077227 */ /* 0x000fe200078e00ff */
[----:B------:R-:W-:-:S03]  /*0990*/  IADD3 R9, P1, PT, R12, R9, RZ ;  /* 0x000000090c097210 */ /* 0x000fc60007f3e0ff */
[----:B------:R-:W-:Y:S02]  /*09a0*/  IMAD.X R7, RZ, RZ, R7, P0 ;  /* 0x000000ffff077224 */ /* 0x000fe400000e0607 */
[----:B------:R-:W-:-:S04]  /*09b0*/  IMAD.WIDE.U32 R10, R9, UR4, RZ ;  /* 0x00000004090a7c25 */ /* 0x000fc8000f8e00ff */
[----:B------:R-:W-:Y:S01]  /*09c0*/  IMAD.X R7, RZ, RZ, R7, P1 ;  /* 0x000000ffff077224 */ /* 0x000fe200008e0607 */
[----:B------:R-:W-:Y:S01]  /*09d0*/  IADD3 R14, P1, PT, -R10, R5, RZ ;  /* 0x000000050a0e7210 */ /* 0x000fe20007f3e1ff */
[----:B------:R-:W-:-:S03]  /*09e0*/  IMAD R12, R9, R3, R11 ;  /* 0x00000003090c7224 */ /* 0x000fc600078e020b */
[----:B------:R-:W-:Y:S01]  /*09f0*/  ISETP.GE.U32.AND P0, PT, R14, UR4, PT ;  /* 0x000000040e007c0c */ /* 0x000fe2000bf06070 */
[----:B------:R-:W-:-:S04]  /*0a00*/  IMAD R5, R7, UR4, R12 ;  /* 0x0000000407057c24 */ /* 0x000fc8000f8e020c */
[----:B------:R-:W-:Y:S01]  /*0a10*/  IMAD.X R16, R6, 0x1, ~R5, P1 ;  /* 0x0000000106107824 */ /* 0x000fe200008e0e05 */
[----:B------:R-:W-:Y:S02]  /*0a20*/  IADD3 R5, P2, PT, R14, -UR4, RZ ;  /* 0x800000040e057c10 */ /* 0x000fe4000ff5e0ff */
[----:B------:R-:W-:Y:S02]  /*0a30*/  IADD3 R6, P1, PT, R9, 0x1, RZ ;  /* 0x0000000109067810 */ /* 0x000fe40007f3e0ff */
[C---:B------:R-:W-:Y:S01]  /*0a40*/  ISETP.GE.U32.AND.EX P0, PT, R16.reuse, R3, PT, P0 ;  /* 0x000000031000720c */ /* 0x040fe20003f06100 */
[----:B------:R-:W-:Y:S02]  /*0a50*/  IMAD.X R12, R16, 0x1, ~R3, P2 ;  /* 0x00000001100c7824 */ /* 0x000fe400010e0e03 */
[----:B------:R-:W-:Y:S01]  /*0a60*/  IMAD.X R10, RZ, RZ, R7, P1 ;  /* 0x000000ffff0a7224 */ /* 0x000fe200008e0607 */
[----:B------:R-:W-:Y:S02]  /*0a70*/  SEL R5, R5, R14, P0 ;  /* 0x0000000e05057207 */ /* 0x000fe40000000000 */
[----:B------:R-:W-:-:S02]  /*0a80*/  SEL R9, R6, R9, P0 ;  /* 0x0000000906097207 */ /* 0x000fc40000000000 */
[----:B------:R-:W-:Y:S02]  /*0a90*/  SEL R12, R12, R16, P0 ;  /* 0x000000100c0c7207 */ /* 0x000fe40000000000 */
[----:B------:R-:W-:Y:S02]  /*0aa0*/  SEL R10, R10, R7, P0 ;  /* 0x000000070a0a7207 */ /* 0x000fe40000000000 */
[----:B------:R-:W-:Y:S02]  /*0ab0*/  ISETP.GE.U32.AND P0, PT, R5, UR4, PT ;  /* 0x0000000405007c0c */ /* 0x000fe4000bf06070 */
[----:B------:R-:W-:Y:S02]  /*0ac0*/  IADD3 R6, P2, PT, R9, 0x1, RZ ;  /* 0x0000000109067810 */ /* 0x000fe40007f5e0ff */
[----:B------:R-:W-:Y:S02]  /*0ad0*/  ISETP.GE.U32.AND.EX P0, PT, R12, R3, PT, P0 ;  /* 0x000000030c00720c */ /* 0x000fe40003f06100 */
[----:B------:R-:W-:Y:S01]  /*0ae0*/  ISETP.NE.U32.AND P1, PT, RZ, UR4, PT ;  /* 0x00000004ff007c0c */ /* 0x000fe2000bf25070 */
[----:B------:R-:W-:Y:S01]  /*0af0*/  IMAD.X R7, RZ, RZ, R10, P2 ;  /* 0x000000ffff077224 */ /* 0x000fe200010e060a */
[----:B------:R-:W-:Y:S01]  /*0b00*/  SEL R6, R6, R9, P0 ;  /* 0x0000000906067207 */ /* 0x000fe20000000000 */
[----:B------:R-:W-:Y:S01]  /*0b10*/  IMAD.MOV.U32 R9, RZ, RZ, 0x0 ;  /* 0x00000000ff097424 */ /* 0x000fe200078e00ff */
[----:B------:R-:W-:-:S02]  /*0b20*/  ISETP.NE.AND.EX P1, PT, R3, RZ, PT, P1 ;  /* 0x000000ff0300720c */ /* 0x000fc40003f25310 */
[----:B------:R-:W-:Y:S02]  /*0b30*/  SEL R7, R7, R10, P0 ;  /* 0x0000000a07077207 */ /* 0x000fe40000000000 */
[----:B------:R-:W-:Y:S02]  /*0b40*/  SEL R6, R6, 0xffffffff, P1 ;  /* 0xffffffff06067807 */ /* 0x000fe40000800000 */
[----:B------:R-:W-:Y:S01]  /*0b50*/  SEL R7, R7, 0xffffffff, P1 ;  /* 0xffffffff07077807 */ /* 0x000fe20000800000 */
[----:B------:R-:W-:Y:S06]  /*0b60*/  RET.REL.NODEC R8 `(_Z16count_charactersPcPili) ;  /* 0xfffffff408247950 */ /* 0x000fec0003c3ffff */
.L_x_7:
[----:B------:R-:W-:-:S00]  /*0b70*/  BRA `(.L_x_7) ;  /* 0xfffffffc00fc7947 */ /* 0x000fc0000383ffff */
[----:B------:R-:W-:-:S00]  /*0b80*/  NOP ;  /* 0x0000000000007918 */ /* 0x000fc00000000000 */
[----:B------:R-:W-:-:S00]  /*0b90*/  NOP ;  /* 0x0000000000007918 */ /* 0x000fc00000000000 */
[----:B------:R-:W-:-:S00]  /*0ba0*/  NOP ;  /* 0x0000000000007918 */ /* 0x000fc00000000000 */
[----:B------:R-:W-:-:S00]  /*0bb0*/  NOP ;  /* 0x0000000000007918 */ /* 0x000fc00000000000 */
[----:B------:R-:W-:-:S00]  /*0bc0*/  NOP ;  /* 0x0000000000007918 */ /* 0x000fc00000000000 */
[----:B------:R-:W-:-:S00]  /*0bd0*/  NOP ;  /* 0x0000000000007918 */ /* 0x000fc00000000000 */
[----:B------:R-:W-:-:S00]  /*0be0*/  NOP ;  /* 0x0000000000007918 */ /* 0x000fc00000000000 */
[----:B------:R-:W-:-:S00]  /*0bf0*/  NOP ;  /* 0x0000000000007918 */ /* 0x000fc00000000000 */
.L_x_8:


//--------------------- .nv.shared.reserved.0     --------------------------
	.section	.nv.shared.reserved.0,"aw",@nobits
	.weak		__nv_reservedSMEM_offset_0_alias
	.size		__nv_reservedSMEM_offset_0_alias, 0, 64
	.other		__nv_reservedSMEM_offset_0_alias,@"STO_CUDA_RESERVED_SHARED STV_DEFAULT"
__nv_reservedSMEM_offset_0_alias:
	.zero		0
	.zero		64


//--------------------- .nv.constant0._Z16count_charactersPcPili --------------------------
	.section	.nv.constant0._Z16count_charactersPcPili,"a",@progbits
	.sectionflags	@""
	.align	4
.nv.constant0._Z16count_charactersPcPili:
	.zero		924


//--------------------- SYMBOLS --------------------------

	.type		.nv.reservedSmem.offset0,@object
	.size		.nv.reservedSmem.offset0,0x4
